//
// Generated by NVIDIA NVVM Compiler
//
// Compiler Build ID: CL-36424714
// Cuda compilation tools, release 13.0, V13.0.88
// Based on NVVM 20.0.0
//

.version 9.0
.target sm_100
.address_size 64

	// .globl	_Z9seventeenPjji

.visible .entry _Z9seventeenPjji(
	.param .u64 .ptr .align 1 _Z9seventeenPjji_param_0,
	.param .u32 _Z9seventeenPjji_param_1,
	.param .u32 _Z9seventeenPjji_param_2
)
{
	.reg .pred 	%p<80>;
	.reg .b32 	%r<165>;
	.reg .b64 	%rd<67>;

	ld.param.u64 	%rd2, [_Z9seventeenPjji_param_0];
	ld.param.u32 	%r34, [_Z9seventeenPjji_param_1];
	ld.param.u32 	%r36, [_Z9seventeenPjji_param_2];
	cvta.to.global.u64 	%rd1, %rd2;
	mov.u32 	%r1, %tid.x;
	rem.s32 	%r35, %r1, %r36;
	setp.gt.s32 	%p1, %r35, 15;
	@%p1 bra 	$L__BB0_40;
	setp.gt.s32 	%p25, %r35, 7;
	@%p25 bra 	$L__BB0_21;
	setp.gt.s32 	%p37, %r35, 3;
	@%p37 bra 	$L__BB0_12;
	setp.gt.s32 	%p43, %r35, 1;
	@%p43 bra 	$L__BB0_8;
	setp.eq.s32 	%p46, %r35, 0;
	@%p46 bra 	$L__BB0_79;
	setp.eq.s32 	%p47, %r35, 1;
	@%p47 bra 	$L__BB0_6;
	bra.uni 	$L__BB0_111;
$L__BB0_6:
	mov.u32 	%r157, %ctaid.x;
	mov.u32 	%r158, %ntid.x;
	mad.lo.s32 	%r3, %r157, %r158, %r1;
	setp.ge.u32 	%p78, %r3, %r34;
	@%p78 bra 	$L__BB0_111;
	mul.wide.u32 	%rd63, %r3, 4;
	add.s64 	%rd64, %rd1, %rd63;
	ld.global.u32 	%r159, [%rd64];
	add.s32 	%r160, %r159, 1;
	st.global.u32 	[%rd64], %r160;
	bra.uni 	$L__BB0_111;
$L__BB0_8:
	setp.eq.s32 	%p44, %r35, 2;
	@%p44 bra 	$L__BB0_81;
	setp.eq.s32 	%p45, %r35, 3;
	@%p45 bra 	$L__BB0_10;
	bra.uni 	$L__BB0_111;
$L__BB0_10:
	mov.u32 	%r149, %ctaid.x;
	mov.u32 	%r150, %ntid.x;
	mad.lo.s32 	%r5, %r149, %r150, %r1;
	setp.ge.u32 	%p76, %r5, %r34;
	@%p76 bra 	$L__BB0_111;
	mul.wide.u32 	%rd59, %r5, 4;
	add.s64 	%rd60, %rd1, %rd59;
	ld.global.u32 	%r151, [%rd60];
	add.s32 	%r152, %r151, 1;
	st.global.u32 	[%rd60], %r152;
	bra.uni 	$L__BB0_111;
$L__BB0_12:
	setp.gt.s32 	%p38, %r35, 5;
	@%p38 bra 	$L__BB0_17;
	setp.eq.s32 	%p41, %r35, 4;
	@%p41 bra 	$L__BB0_83;
	setp.eq.s32 	%p42, %r35, 5;
	@%p42 bra 	$L__BB0_15;
	bra.uni 	$L__BB0_111;
$L__BB0_15:
	mov.u32 	%r141, %ctaid.x;
	mov.u32 	%r142, %ntid.x;
	mad.lo.s32 	%r7, %r141, %r142, %r1;
	setp.ge.u32 	%p74, %r7, %r34;
	@%p74 bra 	$L__BB0_111;
	mul.wide.u32 	%rd55, %r7, 4;
	add.s64 	%rd56, %rd1, %rd55;
	ld.global.u32 	%r143, [%rd56];
	add.s32 	%r144, %r143, 1;
	st.global.u32 	[%rd56], %r144;
	bra.uni 	$L__BB0_111;
$L__BB0_17:
	setp.eq.s32 	%p39, %r35, 6;
	@%p39 bra 	$L__BB0_85;
	setp.eq.s32 	%p40, %r35, 7;
	@%p40 bra 	$L__BB0_19;
	bra.uni 	$L__BB0_111;
$L__BB0_19:
	mov.u32 	%r133, %ctaid.x;
	mov.u32 	%r134, %ntid.x;
	mad.lo.s32 	%r9, %r133, %r134, %r1;
	setp.ge.u32 	%p72, %r9, %r34;
	@%p72 bra 	$L__BB0_111;
	mul.wide.u32 	%rd51, %r9, 4;
	add.s64 	%rd52, %rd1, %rd51;
	ld.global.u32 	%r135, [%rd52];
	add.s32 	%r136, %r135, 1;
	st.global.u32 	[%rd52], %r136;
	bra.uni 	$L__BB0_111;
$L__BB0_21:
	setp.gt.s32 	%p26, %r35, 11;
	@%p26 bra 	$L__BB0_31;
	setp.gt.s32 	%p32, %r35, 9;
	@%p32 bra 	$L__BB0_27;
	setp.eq.s32 	%p35, %r35, 8;
	@%p35 bra 	$L__BB0_87;
	setp.eq.s32 	%p36, %r35, 9;
	@%p36 bra 	$L__BB0_25;
	bra.uni 	$L__BB0_111;
$L__BB0_25:
	mov.u32 	%r125, %ctaid.x;
	mov.u32 	%r126, %ntid.x;
	mad.lo.s32 	%r11, %r125, %r126, %r1;
	setp.ge.u32 	%p70, %r11, %r34;
	@%p70 bra 	$L__BB0_111;
	mul.wide.u32 	%rd47, %r11, 4;
	add.s64 	%rd48, %rd1, %rd47;
	ld.global.u32 	%r127, [%rd48];
	add.s32 	%r128, %r127, 1;
	st.global.u32 	[%rd48], %r128;
	bra.uni 	$L__BB0_111;
$L__BB0_27:
	setp.eq.s32 	%p33, %r35, 10;
	@%p33 bra 	$L__BB0_89;
	setp.eq.s32 	%p34, %r35, 11;
	@%p34 bra 	$L__BB0_29;
	bra.uni 	$L__BB0_111;
$L__BB0_29:
	mov.u32 	%r117, %ctaid.x;
	mov.u32 	%r118, %ntid.x;
	mad.lo.s32 	%r13, %r117, %r118, %r1;
	setp.ge.u32 	%p68, %r13, %r34;
	@%p68 bra 	$L__BB0_111;
	mul.wide.u32 	%rd43, %r13, 4;
	add.s64 	%rd44, %rd1, %rd43;
	ld.global.u32 	%r119, [%rd44];
	add.s32 	%r120, %r119, 1;
	st.global.u32 	[%rd44], %r120;
	bra.uni 	$L__BB0_111;
$L__BB0_31:
	setp.gt.s32 	%p27, %r35, 13;
	@%p27 bra 	$L__BB0_36;
	setp.eq.s32 	%p30, %r35, 12;
	@%p30 bra 	$L__BB0_91;
	setp.eq.s32 	%p31, %r35, 13;
	@%p31 bra 	$L__BB0_34;
	bra.uni 	$L__BB0_111;
$L__BB0_34:
	mov.u32 	%r109, %ctaid.x;
	mov.u32 	%r110, %ntid.x;
	mad.lo.s32 	%r15, %r109, %r110, %r1;
	setp.ge.u32 	%p66, %r15, %r34;
	@%p66 bra 	$L__BB0_111;
	mul.wide.u32 	%rd39, %r15, 4;
	add.s64 	%rd40, %rd1, %rd39;
	ld.global.u32 	%r111, [%rd40];
	add.s32 	%r112, %r111, 1;
	st.global.u32 	[%rd40], %r112;
	bra.uni 	$L__BB0_111;
$L__BB0_36:
	setp.eq.s32 	%p28, %r35, 14;
	@%p28 bra 	$L__BB0_93;
	setp.eq.s32 	%p29, %r35, 15;
	@%p29 bra 	$L__BB0_38;
	bra.uni 	$L__BB0_111;
$L__BB0_38:
	mov.u32 	%r101, %ctaid.x;
	mov.u32 	%r102, %ntid.x;
	mad.lo.s32 	%r17, %r101, %r102, %r1;
	setp.ge.u32 	%p64, %r17, %r34;
	@%p64 bra 	$L__BB0_111;
	mul.wide.u32 	%rd35, %r17, 4;
	add.s64 	%rd36, %rd1, %rd35;
	ld.global.u32 	%r103, [%rd36];
	add.s32 	%r104, %r103, 1;
	st.global.u32 	[%rd36], %r104;
	bra.uni 	$L__BB0_111;
$L__BB0_40:
	setp.gt.s32 	%p2, %r35, 23;
	@%p2 bra 	$L__BB0_60;
	setp.gt.s32 	%p14, %r35, 19;
	@%p14 bra 	$L__BB0_51;
	setp.gt.s32 	%p20, %r35, 17;
	@%p20 bra 	$L__BB0_47;
	setp.eq.s32 	%p23, %r35, 16;
	@%p23 bra 	$L__BB0_95;
	setp.eq.s32 	%p24, %r35, 17;
	@%p24 bra 	$L__BB0_45;
	bra.uni 	$L__BB0_111;
$L__BB0_45:
	mov.u32 	%r93, %ctaid.x;
	mov.u32 	%r94, %ntid.x;
	mad.lo.s32 	%r19, %r93, %r94, %r1;
	setp.ge.u32 	%p62, %r19, %r34;
	@%p62 bra 	$L__BB0_111;
	mul.wide.u32 	%rd31, %r19, 4;
	add.s64 	%rd32, %rd1, %rd31;
	ld.global.u32 	%r95, [%rd32];
	add.s32 	%r96, %r95, 1;
	st.global.u32 	[%rd32], %r96;
	bra.uni 	$L__BB0_111;
$L__BB0_47:
	setp.eq.s32 	%p21, %r35, 18;
	@%p21 bra 	$L__BB0_97;
	setp.eq.s32 	%p22, %r35, 19;
	@%p22 bra 	$L__BB0_49;
	bra.uni 	$L__BB0_111;
$L__BB0_49:
	mov.u32 	%r85, %ctaid.x;
	mov.u32 	%r86, %ntid.x;
	mad.lo.s32 	%r21, %r85, %r86, %r1;
	setp.ge.u32 	%p60, %r21, %r34;
	@%p60 bra 	$L__BB0_111;
	mul.wide.u32 	%rd27, %r21, 4;
	add.s64 	%rd28, %rd1, %rd27;
	ld.global.u32 	%r87, [%rd28];
	add.s32 	%r88, %r87, 1;
	st.global.u32 	[%rd28], %r88;
	bra.uni 	$L__BB0_111;
$L__BB0_51:
	setp.gt.s32 	%p15, %r35, 21;
	@%p15 bra 	$L__BB0_56;
	setp.eq.s32 	%p18, %r35, 20;
	@%p18 bra 	$L__BB0_99;
	setp.eq.s32 	%p19, %r35, 21;
	@%p19 bra 	$L__BB0_54;
	bra.uni 	$L__BB0_111;
$L__BB0_54:
	mov.u32 	%r77, %ctaid.x;
	mov.u32 	%r78, %ntid.x;
	mad.lo.s32 	%r23, %r77, %r78, %r1;
	setp.ge.u32 	%p58, %r23, %r34;
	@%p58 bra 	$L__BB0_111;
	mul.wide.u32 	%rd23, %r23, 4;
	add.s64 	%rd24, %rd1, %rd23;
	ld.global.u32 	%r79, [%rd24];
	add.s32 	%r80, %r79, 1;
	st.global.u32 	[%rd24], %r80;
	bra.uni 	$L__BB0_111;
$L__BB0_56:
	setp.eq.s32 	%p16, %r35, 22;
	@%p16 bra 	$L__BB0_101;
	setp.eq.s32 	%p17, %r35, 23;
	@%p17 bra 	$L__BB0_58;
	bra.uni 	$L__BB0_111;
$L__BB0_58:
	mov.u32 	%r69, %ctaid.x;
	mov.u32 	%r70, %ntid.x;
	mad.lo.s32 	%r25, %r69, %r70, %r1;
	setp.ge.u32 	%p56, %r25, %r34;
	@%p56 bra 	$L__BB0_111;
	mul.wide.u32 	%rd19, %r25, 4;
	add.s64 	%rd20, %rd1, %rd19;
	ld.global.u32 	%r71, [%rd20];
	add.s32 	%r72, %r71, 1;
	st.global.u32 	[%rd20], %r72;
	bra.uni 	$L__BB0_111;
$L__BB0_60:
	setp.gt.s32 	%p3, %r35, 27;
	@%p3 bra 	$L__BB0_70;
	setp.gt.s32 	%p9, %r35, 25;
	@%p9 bra 	$L__BB0_66;
	setp.eq.s32 	%p12, %r35, 24;
	@%p12 bra 	$L__BB0_103;
	setp.eq.s32 	%p13, %r35, 25;
	@%p13 bra 	$L__BB0_64;
	bra.uni 	$L__BB0_111;
$L__BB0_64:
	mov.u32 	%r61, %ctaid.x;
	mov.u32 	%r62, %ntid.x;
	mad.lo.s32 	%r27, %r61, %r62, %r1;
	setp.ge.u32 	%p54, %r27, %r34;
	@%p54 bra 	$L__BB0_111;
	mul.wide.u32 	%rd15, %r27, 4;
	add.s64 	%rd16, %rd1, %rd15;
	ld.global.u32 	%r63, [%rd16];
	add.s32 	%r64, %r63, 1;
	st.global.u32 	[%rd16], %r64;
	bra.uni 	$L__BB0_111;
$L__BB0_66:
	setp.eq.s32 	%p10, %r35, 26;
	@%p10 bra 	$L__BB0_105;
	setp.eq.s32 	%p11, %r35, 27;
	@%p11 bra 	$L__BB0_68;
	bra.uni 	$L__BB0_111;
$L__BB0_68:
	mov.u32 	%r53, %ctaid.x;
	mov.u32 	%r54, %ntid.x;
	mad.lo.s32 	%r29, %r53, %r54, %r1;
	setp.ge.u32 	%p52, %r29, %r34;
	@%p52 bra 	$L__BB0_111;
	mul.wide.u32 	%rd11, %r29, 4;
	add.s64 	%rd12, %rd1, %rd11;
	ld.global.u32 	%r55, [%rd12];
	add.s32 	%r56, %r55, 1;
	st.global.u32 	[%rd12], %r56;
	bra.uni 	$L__BB0_111;
$L__BB0_70:
	setp.gt.s32 	%p4, %r35, 29;
	@%p4 bra 	$L__BB0_75;
	setp.eq.s32 	%p7, %r35, 28;
	@%p7 bra 	$L__BB0_107;
	setp.eq.s32 	%p8, %r35, 29;
	@%p8 bra 	$L__BB0_73;
	bra.uni 	$L__BB0_111;
$L__BB0_73:
	mov.u32 	%r45, %ctaid.x;
	mov.u32 	%r46, %ntid.x;
	mad.lo.s32 	%r31, %r45, %r46, %r1;
	setp.ge.u32 	%p50, %r31, %r34;
	@%p50 bra 	$L__BB0_111;
	mul.wide.u32 	%rd7, %r31, 4;
	add.s64 	%rd8, %rd1, %rd7;
	ld.global.u32 	%r47, [%rd8];
	add.s32 	%r48, %r47, 1;
	st.global.u32 	[%rd8], %r48;
	bra.uni 	$L__BB0_111;
$L__BB0_75:
	setp.eq.s32 	%p5, %r35, 30;
	@%p5 bra 	$L__BB0_109;
	setp.eq.s32 	%p6, %r35, 31;
	@%p6 bra 	$L__BB0_77;
	bra.uni 	$L__BB0_111;
$L__BB0_77:
	mov.u32 	%r37, %ctaid.x;
	mov.u32 	%r38, %ntid.x;
	mad.lo.s32 	%r33, %r37, %r38, %r1;
	setp.ge.u32 	%p48, %r33, %r34;
	@%p48 bra 	$L__BB0_111;
	mul.wide.u32 	%rd3, %r33, 4;
	add.s64 	%rd4, %rd1, %rd3;
	ld.global.u32 	%r39, [%rd4];
	add.s32 	%r40, %r39, 1;
	st.global.u32 	[%rd4], %r40;
	bra.uni 	$L__BB0_111;
$L__BB0_79:
	mov.u32 	%r161, %ctaid.x;
	mov.u32 	%r162, %ntid.x;
	mad.lo.s32 	%r2, %r161, %r162, %r1;
	setp.ge.u32 	%p79, %r2, %r34;
	@%p79 bra 	$L__BB0_111;
	mul.wide.u32 	%rd65, %r2, 4;
	add.s64 	%rd66, %rd1, %rd65;
	ld.global.u32 	%r163, [%rd66];
	add.s32 	%r164, %r163, 1;
	st.global.u32 	[%rd66], %r164;
	bra.uni 	$L__BB0_111;
$L__BB0_81:
	mov.u32 	%r153, %ctaid.x;
	mov.u32 	%r154, %ntid.x;
	mad.lo.s32 	%r4, %r153, %r154, %r1;
	setp.ge.u32 	%p77, %r4, %r34;
	@%p77 bra 	$L__BB0_111;
	mul.wide.u32 	%rd61, %r4, 4;
	add.s64 	%rd62, %rd1, %rd61;
	ld.global.u32 	%r155, [%rd62];
	add.s32 	%r156, %r155, 1;
	st.global.u32 	[%rd62], %r156;
	bra.uni 	$L__BB0_111;
$L__BB0_83:
	mov.u32 	%r145, %ctaid.x;
	mov.u32 	%r146, %ntid.x;
	mad.lo.s32 	%r6, %r145, %r146, %r1;
	setp.ge.u32 	%p75, %r6, %r34;
	@%p75 bra 	$L__BB0_111;
	mul.wide.u32 	%rd57, %r6, 4;
	add.s64 	%rd58, %rd1, %rd57;
	ld.global.u32 	%r147, [%rd58];
	add.s32 	%r148, %r147, 1;
	st.global.u32 	[%rd58], %r148;
	bra.uni 	$L__BB0_111;
$L__BB0_85:
	mov.u32 	%r137, %ctaid.x;
	mov.u32 	%r138, %ntid.x;
	mad.lo.s32 	%r8, %r137, %r138, %r1;
	setp.ge.u32 	%p73, %r8, %r34;
	@%p73 bra 	$L__BB0_111;
	mul.wide.u32 	%rd53, %r8, 4;
	add.s64 	%rd54, %rd1, %rd53;
	ld.global.u32 	%r139, [%rd54];
	add.s32 	%r140, %r139, 1;
	st.global.u32 	[%rd54], %r140;
	bra.uni 	$L__BB0_111;
$L__BB0_87:
	mov.u32 	%r129, %ctaid.x;
	mov.u32 	%r130, %ntid.x;
	mad.lo.s32 	%r10, %r129, %r130, %r1;
	setp.ge.u32 	%p71, %r10, %r34;
	@%p71 bra 	$L__BB0_111;
	mul.wide.u32 	%rd49, %r10, 4;
	add.s64 	%rd50, %rd1, %rd49;
	ld.global.u32 	%r131, [%rd50];
	add.s32 	%r132, %r131, 1;
	st.global.u32 	[%rd50], %r132;
	bra.uni 	$L__BB0_111;
$L__BB0_89:
	mov.u32 	%r121, %ctaid.x;
	mov.u32 	%r122, %ntid.x;
	mad.lo.s32 	%r12, %r121, %r122, %r1;
	setp.ge.u32 	%p69, %r12, %r34;
	@%p69 bra 	$L__BB0_111;
	mul.wide.u32 	%rd45, %r12, 4;
	add.s64 	%rd46, %rd1, %rd45;
	ld.global.u32 	%r123, [%rd46];
	add.s32 	%r124, %r123, 1;
	st.global.u32 	[%rd46], %r124;
	bra.uni 	$L__BB0_111;
$L__BB0_91:
	mov.u32 	%r113, %ctaid.x;
	mov.u32 	%r114, %ntid.x;
	mad.lo.s32 	%r14, %r113, %r114, %r1;
	setp.ge.u32 	%p67, %r14, %r34;
	@%p67 bra 	$L__BB0_111;
	mul.wide.u32 	%rd41, %r14, 4;
	add.s64 	%rd42, %rd1, %rd41;
	ld.global.u32 	%r115, [%rd42];
	add.s32 	%r116, %r115, 1;
	st.global.u32 	[%rd42], %r116;
	bra.uni 	$L__BB0_111;
$L__BB0_93:
	mov.u32 	%r105, %ctaid.x;
	mov.u32 	%r106, %ntid.x;
	mad.lo.s32 	%r16, %r105, %r106, %r1;
	setp.ge.u32 	%p65, %r16, %r34;
	@%p65 bra 	$L__BB0_111;
	mul.wide.u32 	%rd37, %r16, 4;
	add.s64 	%rd38, %rd1, %rd37;
	ld.global.u32 	%r107, [%rd38];
	add.s32 	%r108, %r107, 1;
	st.global.u32 	[%rd38], %r108;
	bra.uni 	$L__BB0_111;
$L__BB0_95:
	mov.u32 	%r97, %ctaid.x;
	mov.u32 	%r98, %ntid.x;
	mad.lo.s32 	%r18, %r97, %r98, %r1;
	setp.ge.u32 	%p63, %r18, %r34;
	@%p63 bra 	$L__BB0_111;
	mul.wide.u32 	%rd33, %r18, 4;
	add.s64 	%rd34, %rd1, %rd33;
	ld.global.u32 	%r99, [%rd34];
	add.s32 	%r100, %r99, 1;
	st.global.u32 	[%rd34], %r100;
	bra.uni 	$L__BB0_111;
$L__BB0_97:
	mov.u32 	%r89, %ctaid.x;
	mov.u32 	%r90, %ntid.x;
	mad.lo.s32 	%r20, %r89, %r90, %r1;
	setp.ge.u32 	%p61, %r20, %r34;
	@%p61 bra 	$L__BB0_111;
	mul.wide.u32 	%rd29, %r20, 4;
	add.s64 	%rd30, %rd1, %rd29;
	ld.global.u32 	%r91, [%rd30];
	add.s32 	%r92, %r91, 1;
	st.global.u32 	[%rd30], %r92;
	bra.uni 	$L__BB0_111;
$L__BB0_99:
	mov.u32 	%r81, %ctaid.x;
	mov.u32 	%r82, %ntid.x;
	mad.lo.s32 	%r22, %r81, %r82, %r1;
	setp.ge.u32 	%p59, %r22, %r34;
	@%p59 bra 	$L__BB0_111;
	mul.wide.u32 	%rd25, %r22, 4;
	add.s64 	%rd26, %rd1, %rd25;
	ld.global.u32 	%r83, [%rd26];
	add.s32 	%r84, %r83, 1;
	st.global.u32 	[%rd26], %r84;
	bra.uni 	$L__BB0_111;
$L__BB0_101:
	mov.u32 	%r73, %ctaid.x;
	mov.u32 	%r74, %ntid.x;
	mad.lo.s32 	%r24, %r73, %r74, %r1;
	setp.ge.u32 	%p57, %r24, %r34;
	@%p57 bra 	$L__BB0_111;
	mul.wide.u32 	%rd21, %r24, 4;
	add.s64 	%rd22, %rd1, %rd21;
	ld.global.u32 	%r75, [%rd22];
	add.s32 	%r76, %r75, 1;
	st.global.u32 	[%rd22], %r76;
	bra.uni 	$L__BB0_111;
$L__BB0_103:
	mov.u32 	%r65, %ctaid.x;
	mov.u32 	%r66, %ntid.x;
	mad.lo.s32 	%r26, %r65, %r66, %r1;
	setp.ge.u32 	%p55, %r26, %r34;
	@%p55 bra 	$L__BB0_111;
	mul.wide.u32 	%rd17, %r26, 4;
	add.s64 	%rd18, %rd1, %rd17;
	ld.global.u32 	%r67, [%rd18];
	add.s32 	%r68, %r67, 1;
	st.global.u32 	[%rd18], %r68;
	bra.uni 	$L__BB0_111;
$L__BB0_105:
	mov.u32 	%r57, %ctaid.x;
	mov.u32 	%r58, %ntid.x;
	mad.lo.s32 	%r28, %r57, %r58, %r1;
	setp.ge.u32 	%p53, %r28, %r34;
	@%p53 bra 	$L__BB0_111;
	mul.wide.u32 	%rd13, %r28, 4;
	add.s64 	%rd14, %rd1, %rd13;
	ld.global.u32 	%r59, [%rd14];
	add.s32 	%r60, %r59, 1;
	st.global.u32 	[%rd14], %r60;
	bra.uni 	$L__BB0_111;
$L__BB0_107:
	mov.u32 	%r49, %ctaid.x;
	mov.u32 	%r50, %ntid.x;
	mad.lo.s32 	%r30, %r49, %r50, %r1;
	setp.ge.u32 	%p51, %r30, %r34;
	@%p51 bra 	$L__BB0_111;
	mul.wide.u32 	%rd9, %r30, 4;
	add.s64 	%rd10, %rd1, %rd9;
	ld.global.u32 	%r51, [%rd10];
	add.s32 	%r52, %r51, 1;
	st.global.u32 	[%rd10], %r52;
	bra.uni 	$L__BB0_111;
$L__BB0_109:
	mov.u32 	%r41, %ctaid.x;
	mov.u32 	%r42, %ntid.x;
	mad.lo.s32 	%r32, %r41, %r42, %r1;
	setp.ge.u32 	%p49, %r32, %r34;
	@%p49 bra 	$L__BB0_111;
	mul.wide.u32 	%rd5, %r32, 4;
	add.s64 	%rd6, %rd1, %rd5;
	ld.global.u32 	%r43, [%rd6];
	add.s32 	%r44, %r43, 1;
	st.global.u32 	[%rd6], %r44;
$L__BB0_111:
	bar.sync 	0;
	ret;

}


// ===== COMPILED SASS (sm_100) =====

	.target	sm_100

	.elftype	@"ET_EXEC"


//--------------------- .note.nv.tkinfo           --------------------------
	.section	.note.nv.tkinfo,"",@"SHT_NOTE"
	.sectionflags	@"SHF_NOTE_NV_TKINFO"
	.tkinfo
        /*0018*/ 	.word	0x00000002
        /*0030*/ 	.string	""
        /*0030*/ 	.string	"ptxas"
        /*0030*/ 	.string	"Cuda compilation tools, release 13.0, V13.0.88"
        /*0030*/ 	.string	"Build cuda_13.0.r13.0/compiler.36424714_0"
        /*0030*/ 	.string	"-arch sm_100 -m 64 "



//--------------------- .note.nv.cuinfo           --------------------------
	.section	.note.nv.cuinfo,"",@"SHT_NOTE"
	.sectionflags	@"SHF_NOTE_NV_CUINFO"
        /*0018*/ 	.short	0x0002
        /*001a*/ 	.short	0x0064
        /*001c*/ 	.short	0x0082
	.zero		2


//--------------------- .nv.info                  --------------------------
	.section	.nv.info,"",@"SHT_CUDA_INFO"
	.align	4


	//----- nvinfo : EIATTR_REGCOUNT
	.align		4
        /*0000*/ 	.byte	0x04, 0x2f
        /*0002*/ 	.short	(.L_1 - .L_0)
	.align		4
.L_0:
        /*0004*/ 	.word	index@(_Z9seventeenPjji)
        /*0008*/ 	.word	0x0000000b


	//----- nvinfo : EIATTR_FRAME_SIZE
	.align		4
.L_1:
        /*000c*/ 	.byte	0x04, 0x11
        /*000e*/ 	.short	(.L_3 - .L_2)
	.align		4
.L_2:
        /*0010*/ 	.word	index@(_Z9seventeenPjji)
        /*0014*/ 	.word	0x00000000


	//----- nvinfo : EIATTR_MIN_STACK_SIZE
	.align		4
.L_3:
        /*0018*/ 	.byte	0x04, 0x12
        /*001a*/ 	.short	(.L_5 - .L_4)
	.align		4
.L_4:
        /*001c*/ 	.word	index@(_Z9seventeenPjji)
        /*0020*/ 	.word	0x00000000
.L_5:


//--------------------- .nv.compat                --------------------------
	.section	.nv.compat,"",@"SHT_CUDA_COMPAT_INFO"
	.align	4
        /*0000*/ 	.byte	0x02, 0x09, 0x00, 0x00, 0x02, 0x02, 0x01, 0x00, 0x02, 0x05, 0x05, 0x00, 0x03, 0x07, 0x01, 0x01
        /*0010*/ 	.byte	0x02, 0x03, 0x00, 0x00, 0x02, 0x06, 0x01, 0x00, 0x04, 0x0b, 0x08, 0x00, 0x09, 0x00, 0x00, 0x00
        /*0020*/ 	.byte	0x00, 0x00, 0x00, 0x00


//--------------------- .nv.info._Z9seventeenPjji --------------------------
	.section	.nv.info._Z9seventeenPjji,"",@"SHT_CUDA_INFO"
	.sectionflags	@""
	.align	4


	//----- nvinfo : EIATTR_CUDA_API_VERSION
	.align		4
        /*0000*/ 	.byte	0x04, 0x37
        /*0002*/ 	.short	(.L_7 - .L_6)
.L_6:
        /*0004*/ 	.word	0x00000082


	//----- nvinfo : EIATTR_KPARAM_INFO
	.align		4
.L_7:
        /*0008*/ 	.byte	0x04, 0x17
        /*000a*/ 	.short	(.L_9 - .L_8)
.L_8:
        /*000c*/ 	.word	0x00000000
        /*0010*/ 	.short	0x0002
        /*0012*/ 	.short	0x000c
        /*0014*/ 	.byte	0x00, 0xf0, 0x11, 0x00


	//----- nvinfo : EIATTR_KPARAM_INFO
	.align		4
.L_9:
        /*0018*/ 	.byte	0x04, 0x17
        /*001a*/ 	.short	(.L_11 - .L_10)
.L_10:
        /*001c*/ 	.word	0x00000000
        /*0020*/ 	.short	0x0001
        /*0022*/ 	.short	0x0008
        /*0024*/ 	.byte	0x00, 0xf0, 0x11, 0x00


	//----- nvinfo : EIATTR_KPARAM_INFO
	.align		4
.L_11:
        /*0028*/ 	.byte	0x04, 0x17
        /*002a*/ 	.short	(.L_13 - .L_12)
.L_12:
        /*002c*/ 	.word	0x00000000
        /*0030*/ 	.short	0x0000
        /*0032*/ 	.short	0x0000
        /*0034*/ 	.byte	0x00, 0xf5, 0x21, 0x00


	//----- nvinfo : EIATTR_SPARSE_MMA_MASK
	.align		4
.L_13:
        /*0038*/ 	.byte	0x03, 0x50
        /*003a*/ 	.short	0x0000


	//----- nvinfo : EIATTR_MAXREG_COUNT
	.align		4
        /*003c*/ 	.byte	0x03, 0x1b
        /*003e*/ 	.short	0x00ff


	//----- nvinfo : EIATTR_NUM_BARRIERS
	.align		4
        /*0040*/ 	.byte	0x02, 0x4c
        /*0042*/ 	.byte	0x01
	.zero		1


	//----- nvinfo : EIATTR_MERCURY_ISA_VERSION
	.align		4
        /*0044*/ 	.byte	0x03, 0x5f
        /*0046*/ 	.short	0x0101


	//----- nvinfo : EIATTR_VRC_CTA_INIT_COUNT
	.align		4
        /*0048*/ 	.byte	0x02, 0x4a
	.zero		1
	.zero		1


	//----- nvinfo : EIATTR_EXIT_INSTR_OFFSETS
	.align		4
        /*004c*/ 	.byte	0x04, 0x1c
        /*004e*/ 	.short	(.L_15 - .L_14)


	//   ....[0]....
.L_14:
        /*0050*/ 	.word	0x00002190


	//----- nvinfo : EIATTR_INDIRECT_BRANCH_TARGETS
	.align		4
.L_15:
        /*0054*/ 	.byte	0x04, 0x34
        /*0056*/ 	.short	(.L_17 - .L_16)


	//   ....[0]....
.L_16:
        /*0058*/ 	.word	.L_x_18@srel
        /*005c*/ 	.short	0x0
        /*005e*/ 	.short	0x0
        /*0060*/ 	.word	0x3
        /*0064*/ 	.word	.L_x_19@srel
        /*0068*/ 	.word	.L_x_20@srel
        /*006c*/ 	.word	.L_x_5@srel


	//   ....[1]....
        /*0070*/ 	.word	.L_x_22@srel
        /*0074*/ 	.short	0x0
        /*0076*/ 	.short	0x0
        /*0078*/ 	.word	0x3
        /*007c*/ 	.word	.L_x_23@srel
        /*0080*/ 	.word	.L_x_24@srel
        /*0084*/ 	.word	.L_x_5@srel


	//   ....[2]....
        /*0088*/ 	.word	.L_x_26@srel
        /*008c*/ 	.short	0x0
        /*008e*/ 	.short	0x0
        /*0090*/ 	.word	0x3
        /*0094*/ 	.word	.L_x_27@srel
        /*0098*/ 	.word	.L_x_28@srel
        /*009c*/ 	.word	.L_x_5@srel


	//   ....[3]....
        /*00a0*/ 	.word	.L_x_30@srel
        /*00a4*/ 	.short	0x0
        /*00a6*/ 	.short	0x0
        /*00a8*/ 	.word	0x3
        /*00ac*/ 	.word	.L_x_31@srel
        /*00b0*/ 	.word	.L_x_32@srel
        /*00b4*/ 	.word	.L_x_5@srel


	//   ....[4]....
        /*00b8*/ 	.word	.L_x_34@srel
        /*00bc*/ 	.short	0x0
        /*00be*/ 	.short	0x0
        /*00c0*/ 	.word	0x3
        /*00c4*/ 	.word	.L_x_35@srel
        /*00c8*/ 	.word	.L_x_36@srel
        /*00cc*/ 	.word	.L_x_5@srel


	//   ....[5]....
        /*00d0*/ 	.word	.L_x_38@srel
        /*00d4*/ 	.short	0x0
        /*00d6*/ 	.short	0x0
        /*00d8*/ 	.word	0x3
        /*00dc*/ 	.word	.L_x_39@srel
        /*00e0*/ 	.word	.L_x_40@srel
        /*00e4*/ 	.word	.L_x_5@srel


	//   ....[6]....
        /*00e8*/ 	.word	.L_x_42@srel
        /*00ec*/ 	.short	0x0
        /*00ee*/ 	.short	0x0
        /*00f0*/ 	.word	0x3
        /*00f4*/ 	.word	.L_x_43@srel
        /*00f8*/ 	.word	.L_x_44@srel
        /*00fc*/ 	.word	.L_x_5@srel


	//   ....[7]....
        /*0100*/ 	.word	.L_x_46@srel
        /*0104*/ 	.short	0x0
        /*0106*/ 	.short	0x0
        /*0108*/ 	.word	0x3
        /*010c*/ 	.word	.L_x_47@srel
        /*0110*/ 	.word	.L_x_48@srel
        /*0114*/ 	.word	.L_x_5@srel


	//   ....[8]....
        /*0118*/ 	.word	.L_x_50@srel
        /*011c*/ 	.short	0x0
        /*011e*/ 	.short	0x0
        /*0120*/ 	.word	0x3
        /*0124*/ 	.word	.L_x_51@srel
        /*0128*/ 	.word	.L_x_52@srel
        /*012c*/ 	.word	.L_x_5@srel


	//   ....[9]....
        /*0130*/ 	.word	.L_x_54@srel
        /*0134*/ 	.short	0x0
        /*0136*/ 	.short	0x0
        /*0138*/ 	.word	0x3
        /*013c*/ 	.word	.L_x_55@srel
        /*0140*/ 	.word	.L_x_56@srel
        /*0144*/ 	.word	.L_x_5@srel


	//   ....[10]....
        /*0148*/ 	.word	.L_x_58@srel
        /*014c*/ 	.short	0x0
        /*014e*/ 	.short	0x0
        /*0150*/ 	.word	0x3
        /*0154*/ 	.word	.L_x_59@srel
        /*0158*/ 	.word	.L_x_60@srel
        /*015c*/ 	.word	.L_x_5@srel


	//   ....[11]....
        /*0160*/ 	.word	.L_x_62@srel
        /*0164*/ 	.short	0x0
        /*0166*/ 	.short	0x0
        /*0168*/ 	.word	0x3
        /*016c*/ 	.word	.L_x_63@srel
        /*0170*/ 	.word	.L_x_64@srel
        /*0174*/ 	.word	.L_x_5@srel


	//   ....[12]....
        /*0178*/ 	.word	.L_x_66@srel
        /*017c*/ 	.short	0x0
        /*017e*/ 	.short	0x0
        /*0180*/ 	.word	0x3
        /*0184*/ 	.word	.L_x_67@srel
        /*0188*/ 	.word	.L_x_68@srel
        /*018c*/ 	.word	.L_x_5@srel


	//   ....[13]....
        /*0190*/ 	.word	.L_x_70@srel
        /*0194*/ 	.short	0x0
        /*0196*/ 	.short	0x0
        /*0198*/ 	.word	0x3
        /*019c*/ 	.word	.L_x_71@srel
        /*01a0*/ 	.word	.L_x_72@srel
        /*01a4*/ 	.word	.L_x_5@srel


	//   ....[14]....
        /*01a8*/ 	.word	.L_x_74@srel
        /*01ac*/ 	.short	0x0
        /*01ae*/ 	.short	0x0
        /*01b0*/ 	.word	0x3
        /*01b4*/ 	.word	.L_x_75@srel
        /*01b8*/ 	.word	.L_x_76@srel
        /*01bc*/ 	.word	.L_x_5@srel


	//   ....[15]....
        /*01c0*/ 	.word	.L_x_78@srel
        /*01c4*/ 	.short	0x0
        /*01c6*/ 	.short	0x0
        /*01c8*/ 	.word	0x3
        /*01cc*/ 	.word	.L_x_79@srel
        /*01d0*/ 	.word	.L_x_80@srel
        /*01d4*/ 	.word	.L_x_5@srel


	//----- nvinfo : EIATTR_CRS_STACK_SIZE
	.align		4
.L_17:
        /*01d8*/ 	.byte	0x04, 0x1e
        /*01da*/ 	.short	(.L_19 - .L_18)
.L_18:
        /*01dc*/ 	.word	0x00000000


	//----- nvinfo : EIATTR_CBANK_PARAM_SIZE
	.align		4
.L_19:
        /*01e0*/ 	.byte	0x03, 0x19
        /*01e2*/ 	.short	0x0010


	//----- nvinfo : EIATTR_PARAM_CBANK
	.align		4
        /*01e4*/ 	.byte	0x04, 0x0a
        /*01e6*/ 	.short	(.L_21 - .L_20)
	.align		4
.L_20:
        /*01e8*/ 	.word	index@(.nv.constant0._Z9seventeenPjji)
        /*01ec*/ 	.short	0x0380
        /*01ee*/ 	.short	0x0010


	//----- nvinfo : EIATTR_SW_WAR
	.align		4
.L_21:
        /*01f0*/ 	.byte	0x04, 0x36
        /*01f2*/ 	.short	(.L_23 - .L_22)
.L_22:
        /*01f4*/ 	.word	0x00000008
.L_23:


//--------------------- .nv.callgraph             --------------------------
	.section	.nv.callgraph,"",@"SHT_CUDA_CALLGRAPH"
	.align	4
	.sectionentsize	8
	.align		4
        /*0000*/ 	.word	0x00000000
	.align		4
        /*0004*/ 	.word	0xffffffff
	.align		4
        /*0008*/ 	.word	0x00000000
	.align		4
        /*000c*/ 	.word	0xfffffffe
	.align		4
        /*0010*/ 	.word	0x00000000
	.align		4
        /*0014*/ 	.word	0xfffffffd
	.align		4
        /*0018*/ 	.word	0x00000000
	.align		4
        /*001c*/ 	.word	0xfffffffc


//--------------------- .nv.constant2._Z9seventeenPjji --------------------------
	.section	.nv.constant2._Z9seventeenPjji,"a",@progbits
	.sectionflags	@""
	.align	4
.nv.constant2._Z9seventeenPjji:
        /*0000*/ 	.byte	0x40, 0x03, 0x00, 0x00, 0x80, 0x02, 0x00, 0x00, 0x70, 0x21, 0x00, 0x00, 0x20, 0x05, 0x00, 0x00
        /* <DEDUP_REMOVED lines=11> */


//--------------------- .text._Z9seventeenPjji    --------------------------
	.section	.text._Z9seventeenPjji,"ax",@progbits
	.align	128
        .global         _Z9seventeenPjji
        .type           _Z9seventeenPjji,@function
        .size           _Z9seventeenPjji,(.L_x_82 - _Z9seventeenPjji)
        .other          _Z9seventeenPjji,@"STO_CUDA_ENTRY STV_DEFAULT"
_Z9seventeenPjji:
.text._Z9seventeenPjji:
[----:B------:R-:W-:Y:S08]  /*0000*/  LDC R1, c[0x0][0x37c] ;  /* 0x0000df00ff017b82 */ /* 0x000ff00000000800 */
[----:B------:R-:W0:Y:S01]  /*0010*/  LDC R8, c[0x0][0x38c] ;  /* 0x0000e300ff087b82 */ /* 0x000e220000000800 */
[----:B------:R-:W1:Y:S01]  /*0020*/  S2R R0, SR_TID.X ;  /* 0x0000000000007919 */ /* 0x000e620000002100 */
[----:B------:R-:W2:Y:S01]  /*0030*/  LDCU.64 UR4, c[0x0][0x358] ;  /* 0x00006b00ff0477ac */ /* 0x000ea20008000a00 */
[----:B------:R-:W-:Y:S01]  /*0040*/  BSSY.RECONVERGENT B0, `(.L_x_0) ;  /* 0x0000213000007945 */ /* 0x000fe20003800200 */
[----:B0-----:R-:W-:-:S04]  /*0050*/  IABS R6, R8 ;  /* 0x0000000800067213 */ /* 0x001fc80000000000 */
[----:B------:R-:W0:Y:S01]  /*0060*/  I2F.RP R4, R6 ;  /* 0x0000000600047306 */ /* 0x000e220000209400 */
[----:B-1----:R-:W-:Y:S02]  /*0070*/  IABS R7, R0 ;  /* 0x0000000000077213 */ /* 0x002fe40000000000 */
[----:B------:R-:W-:-:S05]  /*0080*/  ISETP.GE.AND P2, PT, R0, RZ, PT ;  /* 0x000000ff0000720c */ /* 0x000fca0003f46270 */
[----:B0-----:R-:W0:Y:S02]  /*0090*/  MUFU.RCP R4, R4 ;  /* 0x0000000400047308 */ /* 0x001e240000001000 */
[----:B0-----:R-:W-:-:S06]  /*00a0*/  VIADD R2, R4, 0xffffffe ;  /* 0x0ffffffe04027836 */ /* 0x001fcc0000000000 */
[----:B------:R0:W1:Y:S02]  /*00b0*/  F2I.FTZ.U32.TRUNC.NTZ R3, R2 ;  /* 0x0000000200037305 */ /* 0x000064000021f000 */
[----:B0-----:R-:W-:Y:S02]  /*00c0*/  HFMA2 R2, -RZ, RZ, 0, 0 ;  /* 0x00000000ff027431 */ /* 0x001fe400000001ff */
[----:B-1----:R-:W-:-:S04]  /*00d0*/  IMAD.MOV R5, RZ, RZ, -R3 ;  /* 0x000000ffff057224 */ /* 0x002fc800078e0a03 */
[----:B------:R-:W-:-:S04]  /*00e0*/  IMAD R5, R5, R6, RZ ;  /* 0x0000000605057224 */ /* 0x000fc800078e02ff */
[----:B------:R-:W-:-:S04]  /*00f0*/  IMAD.HI.U32 R3, R3, R5, R2 ;  /* 0x0000000503037227 */ /* 0x000fc800078e0002 */
[----:B------:R-:W-:-:S04]  /*0100*/  IMAD.MOV.U32 R5, RZ, RZ, R7 ;  /* 0x000000ffff057224 */ /* 0x000fc800078e0007 */
[----:B------:R-:W-:-:S04]  /*0110*/  IMAD.HI.U32 R3, R3, R5, RZ ;  /* 0x0000000503037227 */ /* 0x000fc800078e00ff */
[----:B------:R-:W-:-:S04]  /*0120*/  IMAD.MOV R3, RZ, RZ, -R3 ;  /* 0x000000ffff037224 */ /* 0x000fc800078e0a03 */
[----:B------:R-:W-:-:S05]  /*0130*/  IMAD R3, R6, R3, R5 ;  /* 0x0000000306037224 */ /* 0x000fca00078e0205 */
[----:B------:R-:W-:-:S13]  /*0140*/  ISETP.GT.U32.AND P0, PT, R6, R3, PT ;  /* 0x000000030600720c */ /* 0x000fda0003f04070 */
[----:B------:R-:W-:Y:S02]  /*0150*/  @!P0 IADD3 R3, PT, PT, R3, -R6, RZ ;  /* 0x8000000603038210 */ /* 0x000fe40007ffe0ff */
[----:B------:R-:W-:Y:S02]  /*0160*/  ISETP.NE.AND P0, PT, R8, RZ, PT ;  /* 0x000000ff0800720c */ /* 0x000fe40003f05270 */
[----:B------:R-:W-:-:S13]  /*0170*/  ISETP.GT.U32.AND P1, PT, R6, R3, PT ;  /* 0x000000030600720c */ /* 0x000fda0003f24070 */
[----:B------:R-:W-:-:S04]  /*0180*/  @!P1 IMAD.IADD R3, R3, 0x1, -R6 ;  /* 0x0000000103039824 */ /* 0x000fc800078e0a06 */
[----:B------:R-:W-:Y:S01]  /*0190*/  @!P2 IMAD.MOV R3, RZ, RZ, -R3 ;  /* 0x000000ffff03a224 */ /* 0x000fe200078e0a03 */
[----:B------:R-:W-:-:S04]  /*01a0*/  @!P0 LOP3.LUT R3, RZ, R8, RZ, 0x33, !PT ;  /* 0x00000008ff038212 */ /* 0x000fc800078e33ff */
[----:B------:R-:W-:-:S13]  /*01b0*/  ISETP.GT.AND P0, PT, R3, 0xf, PT ;  /* 0x0000000f0300780c */ /* 0x000fda0003f04270 */
[----:B--2---:R-:W-:Y:S05]  /*01c0*/  @P0 BRA `(.L_x_1) ;  /* 0x0000000c00f40947 */ /* 0x004fea0003800000 */
[----:B------:R-:W-:-:S13]  /*01d0*/  ISETP.GT.AND P0, PT, R3, 0x7, PT ;  /* 0x000000070300780c */ /* 0x000fda0003f04270 */
[----:B------:R-:W-:Y:S05]  /*01e0*/  @P0 BRA `(.L_x_2) ;  /* 0x0000000400f40947 */ /* 0x000fea0003800000 */
[----:B------:R-:W-:-:S13]  /*01f0*/  ISETP.GT.AND P0, PT, R3, 0x3, PT ;  /* 0x000000030300780c */ /* 0x000fda0003f04270 */
[----:B------:R-:W-:Y:S05]  /*0200*/  @P0 BRA `(.L_x_3) ;  /* 0x0000000000f40947 */ /* 0x000fea0003800000 */
[----:B------:R-:W-:-:S13]  /*0210*/  ISETP.GT.AND P0, PT, R3, 0x1, PT ;  /* 0x000000010300780c */ /* 0x000fda0003f04270 */
[----:B------:R-:W-:Y:S05]  /*0220*/  @P0 BRA `(.L_x_4) ;  /* 0x0000000000740947 */ /* 0x000fea0003800000 */
[----:B------:R-:W-:-:S04]  /*0230*/  VIMNMX.U32 R2, PT, PT, R3, 0x2, PT ;  /* 0x0000000203027848 */ /* 0x000fc80003fe0000 */
[----:B------:R-:W-:-:S04]  /*0240*/  SHF.L.U32 R4, R2, 0x2, RZ ;  /* 0x0000000202047819 */ /* 0x000fc800000006ff */
[----:B------:R-:W0:Y:S02]  /*0250*/  LDC R2, c[0x2][R4] ;  /* 0x0080000004027b82 */ /* 0x000e240000000800 */
[----:B0-----:R-:W-:-:S04]  /*0260*/  SHF.R.S32.HI R3, RZ, 0x1f, R2 ;  /* 0x0000001fff037819 */ /* 0x001fc80000011402 */
.L_x_18:
[----:B------:R-:W-:Y:S05]  /*0270*/  BRX R2 -0x280                            (*"BRANCH_TARGETS .L_x_19,.L_x_20,.L_x_5"*) ;  /* 0xfffffffc02607949 */ /* 0x000fea000383ffff */
.L_x_20:
[----:B------:R-:W0:Y:S01]  /*0280*/  S2UR UR6, SR_CTAID.X ;  /* 0x00000000000679c3 */ /* 0x000e220000002500 */
[----:B------:R-:W1:Y:S07]  /*0290*/  LDCU UR7, c[0x0][0x388] ;  /* 0x00007100ff0777ac */ /* 0x000e6e0008000800 */
[----:B------:R-:W0:Y:S02]  /*02a0*/  LDC R5, c[0x0][0x360] ;  /* 0x0000d800ff057b82 */ /* 0x000e240000000800 */
[----:B0-----:R-:W-:-:S05]  /*02b0*/  IMAD R5, R5, UR6, R0 ;  /* 0x0000000605057c24 */ /* 0x001fca000f8e0200 */
[----:B-1----:R-:W-:-:S13]  /*02c0*/  ISETP.GE.U32.AND P0, PT, R5, UR7, PT ;  /* 0x0000000705007c0c */ /* 0x002fda000bf06070 */
[----:B------:R-:W-:Y:S05]  /*02d0*/  @P0 BRA `(.L_x_5) ;  /* 0x0000001c00a40947 */ /* 0x000fea0003800000 */
[----:B------:R-:W0:Y:S02]  /*02e0*/  LDC.64 R2, c[0x0][0x380] ;  /* 0x0000e000ff027b82 */ /* 0x000e240000000a00 */
[----:B0-----:R-:W-:-:S05]  /*02f0*/  IMAD.WIDE.U32 R2, R5, 0x4, R2 ;  /* 0x0000000405027825 */ /* 0x001fca00078e0002 */
[----:B------:R-:W2:Y:S02]  /*0300*/  LDG.E R0, desc[UR4][R2.64] ;  /* 0x0000000402007981 */ /* 0x000ea4000c1e1900 */
[----:B--2---:R-:W-:-:S05]  /*0310*/  VIADD R5, R0, 0x1 ;  /* 0x0000000100057836 */ /* 0x004fca0000000000 */
[----:B------:R0:W-:Y:S01]  /*0320*/  STG.E desc[UR4][R2.64], R5 ;  /* 0x0000000502007986 */ /* 0x0001e2000c101904 */
[----:B------:R-:W-:Y:S05]  /*0330*/  BRA `(.L_x_5) ;  /* 0x0000001c008c7947 */ /* 0x000fea0003800000 */
.L_x_19:
        /* <DEDUP_REMOVED lines=12> */
.L_x_4:
[----:B------:R-:W-:-:S04]  /*0400*/  MOV R2, 0xfffffffe ;  /* 0xfffffffe00027802 */ /* 0x000fc80000000f00 */
[----:B------:R-:W-:-:S05]  /*0410*/  VIADDMNMX.U32 R2, R3, R2, 0x2, PT ;  /* 0x0000000203027446 */ /* 0x000fca0003800002 */
[----:B------:R-:W-:-:S04]  /*0420*/  IMAD.SHL.U32 R4, R2, 0x4, RZ ;  /* 0x0000000402047824 */ /* 0x000fc800078e00ff */
[----:B------:R-:W0:Y:S02]  /*0430*/  LDC R2, c[0x2][R4+0xc] ;  /* 0x0080030004027b82 */ /* 0x000e240000000800 */
[----:B0-----:R-:W-:-:S04]  /*0440*/  SHF.R.S32.HI R3, RZ, 0x1f, R2 ;  /* 0x0000001fff037819 */ /* 0x001fc80000011402 */
.L_x_22:
[----:B------:R-:W-:Y:S05]  /*0450*/  BRX R2 -0x460                            (*"BRANCH_TARGETS .L_x_23,.L_x_24,.L_x_5"*) ;  /* 0xfffffff802e87949 */ /* 0x000fea000383ffff */
.L_x_24:
        /* <DEDUP_REMOVED lines=12> */
.L_x_23:
        /* <DEDUP_REMOVED lines=9> */
[----:B--2---:R-:W-:-:S05]  /*05b0*/  IADD3 R5, PT, PT, R0, 0x1, RZ ;  /* 0x0000000100057810 */ /* 0x004fca0007ffe0ff */
[----:B------:R0:W-:Y:S01]  /*05c0*/  STG.E desc[UR4][R2.64], R5 ;  /* 0x0000000502007986 */ /* 0x0001e2000c101904 */
[----:B------:R-:W-:Y:S05]  /*05d0*/  BRA `(.L_x_5) ;  /* 0x0000001800e47947 */ /* 0x000fea0003800000 */
.L_x_3:
[----:B------:R-:W-:-:S13]  /*05e0*/  ISETP.GT.AND P0, PT, R3, 0x5, PT ;  /* 0x000000050300780c */ /* 0x000fda0003f04270 */
[----:B------:R-:W-:Y:S05]  /*05f0*/  @P0 BRA `(.L_x_6) ;  /* 0x0000000000780947 */ /* 0x000fea0003800000 */
[----:B------:R-:W-:-:S05]  /*0600*/  IMAD.MOV.U32 R2, RZ, RZ, -0x4 ;  /* 0xfffffffcff027424 */ /* 0x000fca00078e00ff */
[----:B------:R-:W-:-:S05]  /*0610*/  VIADDMNMX.U32 R2, R3, R2, 0x2, PT ;  /* 0x0000000203027446 */ /* 0x000fca0003800002 */
[----:B------:R-:W-:-:S04]  /*0620*/  IMAD.SHL.U32 R4, R2, 0x4, RZ ;  /* 0x0000000402047824 */ /* 0x000fc800078e00ff */
[----:B------:R-:W0:Y:S02]  /*0630*/  LDC R2, c[0x2][R4+0x18] ;  /* 0x0080060004027b82 */ /* 0x000e240000000800 */
[----:B0-----:R-:W-:-:S04]  /*0640*/  SHF.R.S32.HI R3, RZ, 0x1f, R2 ;  /* 0x0000001fff037819 */ /* 0x001fc80000011402 */
.L_x_26:
[----:B------:R-:W-:Y:S05]  /*0650*/  BRX R2 -0x660                            (*"BRANCH_TARGETS .L_x_27,.L_x_28,.L_x_5"*) ;  /* 0xfffffff802687949 */ /* 0x000fea000383ffff */
.L_x_28:
        /* <DEDUP_REMOVED lines=12> */
.L_x_27:
        /* <DEDUP_REMOVED lines=12> */
.L_x_6:
[----:B------:R-:W-:-:S05]  /*07e0*/  IMAD.MOV.U32 R2, RZ, RZ, -0x6 ;  /* 0xfffffffaff027424 */ /* 0x000fca00078e00ff */
[----:B------:R-:W-:-:S04]  /*07f0*/  VIADDMNMX.U32 R2, R3, R2, 0x2, PT ;  /* 0x0000000203027446 */ /* 0x000fc80003800002 */
[----:B------:R-:W-:-:S04]  /*0800*/  SHF.L.U32 R4, R2, 0x2, RZ ;  /* 0x0000000202047819 */ /* 0x000fc800000006ff */
[----:B------:R-:W0:Y:S02]  /*0810*/  LDC R2, c[0x2][R4+0x24] ;  /* 0x0080090004027b82 */ /* 0x000e240000000800 */
[----:B0-----:R-:W-:-:S04]  /*0820*/  SHF.R.S32.HI R3, RZ, 0x1f, R2 ;  /* 0x0000001fff037819 */ /* 0x001fc80000011402 */
.L_x_30:
[----:B------:R-:W-:Y:S05]  /*0830*/  BRX R2 -0x840                            (*"BRANCH_TARGETS .L_x_31,.L_x_32,.L_x_5"*) ;  /* 0xfffffff402f07949 */ /* 0x000fea000383ffff */
.L_x_32:
        /* <DEDUP_REMOVED lines=12> */
.L_x_31:
        /* <DEDUP_REMOVED lines=12> */
.L_x_2:
[----:B------:R-:W-:-:S13]  /*09c0*/  ISETP.GT.AND P0, PT, R3, 0xb, PT ;  /* 0x0000000b0300780c */ /* 0x000fda0003f04270 */
[----:B------:R-:W-:Y:S05]  /*09d0*/  @P0 BRA `(.L_x_7) ;  /* 0x0000000000f80947 */ /* 0x000fea0003800000 */
[----:B------:R-:W-:-:S13]  /*09e0*/  ISETP.GT.AND P0, PT, R3, 0x9, PT ;  /* 0x000000090300780c */ /* 0x000fda0003f04270 */
[----:B------:R-:W-:Y:S05]  /*09f0*/  @P0 BRA `(.L_x_8) ;  /* 0x0000000000780947 */ /* 0x000fea0003800000 */
[----:B------:R-:W-:-:S04]  /*0a00*/  MOV R2, 0xfffffff8 ;  /* 0xfffffff800027802 */ /* 0x000fc80000000f00 */
[----:B------:R-:W-:-:S05]  /*0a10*/  VIADDMNMX.U32 R2, R3, R2, 0x2, PT ;  /* 0x0000000203027446 */ /* 0x000fca0003800002 */
[----:B------:R-:W-:-:S04]  /*0a20*/  IMAD.SHL.U32 R4, R2, 0x4, RZ ;  /* 0x0000000402047824 */ /* 0x000fc800078e00ff */
[----:B------:R-:W0:Y:S02]  /*0a30*/  LDC R2, c[0x2][R4+0x30] ;  /* 0x00800c0004027b82 */ /* 0x000e240000000800 */
[----:B0-----:R-:W-:-:S04]  /*0a40*/  SHF.R.S32.HI R3, RZ, 0x1f, R2 ;  /* 0x0000001fff037819 */ /* 0x001fc80000011402 */
.L_x_34:
[----:B------:R-:W-:Y:S05]  /*0a50*/  BRX R2 -0xa60                            (*"BRANCH_TARGETS .L_x_35,.L_x_36,.L_x_5"*) ;  /* 0xfffffff402687949 */ /* 0x000fea000383ffff */
.L_x_36:
        /* <DEDUP_REMOVED lines=12> */
.L_x_35:
        /* <DEDUP_REMOVED lines=12> */
.L_x_8:
[----:B------:R-:W-:-:S05]  /*0be0*/  IMAD.MOV.U32 R2, RZ, RZ, -0xa ;  /* 0xfffffff6ff027424 */ /* 0x000fca00078e00ff */
[----:B------:R-:W-:-:S05]  /*0bf0*/  VIADDMNMX.U32 R2, R3, R2, 0x2, PT ;  /* 0x0000000203027446 */ /* 0x000fca0003800002 */
[----:B------:R-:W-:-:S04]  /*0c00*/  IMAD.SHL.U32 R4, R2, 0x4, RZ ;  /* 0x0000000402047824 */ /* 0x000fc800078e00ff */
[----:B------:R-:W0:Y:S02]  /*0c10*/  LDC R2, c[0x2][R4+0x3c] ;  /* 0x00800f0004027b82 */ /* 0x000e240000000800 */
[----:B0-----:R-:W-:-:S04]  /*0c20*/  SHF.R.S32.HI R3, RZ, 0x1f, R2 ;  /* 0x0000001fff037819 */ /* 0x001fc80000011402 */
.L_x_38:
[----:B------:R-:W-:Y:S05]  /*0c30*/  BRX R2 -0xc40                            (*"BRANCH_TARGETS .L_x_39,.L_x_40,.L_x_5"*) ;  /* 0xfffffff002f07949 */ /* 0x000fea000383ffff */
.L_x_40:
        /* <DEDUP_REMOVED lines=12> */
.L_x_39:
        /* <DEDUP_REMOVED lines=12> */
.L_x_7:
[----:B------:R-:W-:-:S13]  /*0dc0*/  ISETP.GT.AND P0, PT, R3, 0xd, PT ;  /* 0x0000000d0300780c */ /* 0x000fda0003f04270 */
[----:B------:R-:W-:Y:S05]  /*0dd0*/  @P0 BRA `(.L_x_9) ;  /* 0x0000000000780947 */ /* 0x000fea0003800000 */
[----:B------:R-:W-:-:S05]  /*0de0*/  IMAD.MOV.U32 R2, RZ, RZ, -0xc ;  /* 0xfffffff4ff027424 */ /* 0x000fca00078e00ff */
[----:B------:R-:W-:-:S04]  /*0df0*/  VIADDMNMX.U32 R2, R3, R2, 0x2, PT ;  /* 0x0000000203027446 */ /* 0x000fc80003800002 */
[----:B------:R-:W-:-:S04]  /*0e00*/  SHF.L.U32 R4, R2, 0x2, RZ ;  /* 0x0000000202047819 */ /* 0x000fc800000006ff */
[----:B------:R-:W0:Y:S02]  /*0e10*/  LDC R2, c[0x2][R4+0x48] ;  /* 0x0080120004027b82 */ /* 0x000e240000000800 */
[----:B0-----:R-:W-:-:S04]  /*0e20*/  SHF.R.S32.HI R3, RZ, 0x1f, R2 ;  /* 0x0000001fff037819 */ /* 0x001fc80000011402 */
.L_x_42:
[----:B------:R-:W-:Y:S05]  /*0e30*/  BRX R2 -0xe40                            (*"BRANCH_TARGETS .L_x_43,.L_x_44,.L_x_5"*) ;  /* 0xfffffff002707949 */ /* 0x000fea000383ffff */
.L_x_44:
        /* <DEDUP_REMOVED lines=12> */
.L_x_43:
        /* <DEDUP_REMOVED lines=12> */
.L_x_9:
[----:B------:R-:W-:-:S04]  /*0fc0*/  MOV R2, 0xfffffff2 ;  /* 0xfffffff200027802 */ /* 0x000fc80000000f00 */
[----:B------:R-:W-:-:S05]  /*0fd0*/  VIADDMNMX.U32 R2, R3, R2, 0x2, PT ;  /* 0x0000000203027446 */ /* 0x000fca0003800002 */
[----:B------:R-:W-:-:S04]  /*0fe0*/  IMAD.SHL.U32 R4, R2, 0x4, RZ ;  /* 0x0000000402047824 */ /* 0x000fc800078e00ff */
[----:B------:R-:W0:Y:S02]  /*0ff0*/  LDC R2, c[0x2][R4+0x54] ;  /* 0x0080150004027b82 */ /* 0x000e240000000800 */
[----:B0-----:R-:W-:-:S04]  /*1000*/  SHF.R.S32.HI R3, RZ, 0x1f, R2 ;  /* 0x0000001fff037819 */ /* 0x001fc80000011402 */
.L_x_46:
[----:B------:R-:W-:Y:S05]  /*1010*/  BRX R2 -0x1020                           (*"BRANCH_TARGETS .L_x_47,.L_x_48,.L_x_5"*) ;  /* 0xffffffec02f87949 */ /* 0x000fea000383ffff */
.L_x_48:
        /* <DEDUP_REMOVED lines=12> */
.L_x_47:
        /* <DEDUP_REMOVED lines=12> */
.L_x_1:
[----:B------:R-:W-:-:S13]  /*11a0*/  ISETP.GT.AND P0, PT, R3, 0x17, PT ;  /* 0x000000170300780c */ /* 0x000fda0003f04270 */
[----:B------:R-:W-:Y:S05]  /*11b0*/  @P0 BRA `(.L_x_10) ;  /* 0x0000000400f80947 */ /* 0x000fea0003800000 */
[----:B------:R-:W-:-:S13]  /*11c0*/  ISETP.GT.AND P0, PT, R3, 0x13, PT ;  /* 0x000000130300780c */ /* 0x000fda0003f04270 */
[----:B------:R-:W-:Y:S05]  /*11d0*/  @P0 BRA `(.L_x_11) ;  /* 0x0000000000f80947 */ /* 0x000fea0003800000 */
[----:B------:R-:W-:-:S13]  /*11e0*/  ISETP.GT.AND P0, PT, R3, 0x11, PT ;  /* 0x000000110300780c */ /* 0x000fda0003f04270 */
[----:B------:R-:W-:Y:S05]  /*11f0*/  @P0 BRA `(.L_x_12) ;  /* 0x0000000000780947 */ /* 0x000fea0003800000 */
[----:B------:R-:W-:-:S05]  /*1200*/  IMAD.MOV.U32 R2, RZ, RZ, -0x10 ;  /* 0xfffffff0ff027424 */ /* 0x000fca00078e00ff */
[----:B------:R-:W-:-:S05]  /*1210*/  VIADDMNMX.U32 R2, R3, R2, 0x2, PT ;  /* 0x0000000203027446 */ /* 0x000fca0003800002 */
[----:B------:R-:W-:-:S04]  /*1220*/  IMAD.SHL.U32 R4, R2, 0x4, RZ ;  /* 0x0000000402047824 */ /* 0x000fc800078e00ff */
[----:B------:R-:W0:Y:S02]  /*1230*/  LDC R2, c[0x2][R4+0x60] ;  /* 0x0080180004027b82 */ /* 0x000e240000000800 */
[----:B0-----:R-:W-:-:S04]  /*1240*/  SHF.R.S32.HI R3, RZ, 0x1f, R2 ;  /* 0x0000001fff037819 */ /* 0x001fc80000011402 */
.L_x_50:
[----:B------:R-:W-:Y:S05]  /*1250*/  BRX R2 -0x1260                           (*"BRANCH_TARGETS .L_x_51,.L_x_52,.L_x_5"*) ;  /* 0xffffffec02687949 */ /* 0x000fea000383ffff */
.L_x_52:
        /* <DEDUP_REMOVED lines=12> */
.L_x_51:
        /* <DEDUP_REMOVED lines=12> */
.L_x_12:
[----:B------:R-:W-:-:S05]  /*13e0*/  IMAD.MOV.U32 R2, RZ, RZ, -0x12 ;  /* 0xffffffeeff027424 */ /* 0x000fca00078e00ff */
[----:B------:R-:W-:-:S04]  /*13f0*/  VIADDMNMX.U32 R2, R3, R2, 0x2, PT ;  /* 0x0000000203027446 */ /* 0x000fc80003800002 */
[----:B------:R-:W-:-:S04]  /*1400*/  SHF.L.U32 R4, R2, 0x2, RZ ;  /* 0x0000000202047819 */ /* 0x000fc800000006ff */
[----:B------:R-:W0:Y:S02]  /*1410*/  LDC R2, c[0x2][R4+0x6c] ;  /* 0x00801b0004027b82 */ /* 0x000e240000000800 */
[----:B0-----:R-:W-:-:S04]  /*1420*/  SHF.R.S32.HI R3, RZ, 0x1f, R2 ;  /* 0x0000001fff037819 */ /* 0x001fc80000011402 */
.L_x_54:
[----:B------:R-:W-:Y:S05]  /*1430*/  BRX R2 -0x1440                           (*"BRANCH_TARGETS .L_x_55,.L_x_56,.L_x_5"*) ;  /* 0xffffffe802f07949 */ /* 0x000fea000383ffff */
.L_x_56:
        /* <DEDUP_REMOVED lines=12> */
.L_x_55:
        /* <DEDUP_REMOVED lines=12> */
.L_x_11:
[----:B------:R-:W-:-:S13]  /*15c0*/  ISETP.GT.AND P0, PT, R3, 0x15, PT ;  /* 0x000000150300780c */ /* 0x000fda0003f04270 */
[----:B------:R-:W-:Y:S05]  /*15d0*/  @P0 BRA `(.L_x_13) ;  /* 0x0000000000780947 */ /* 0x000fea0003800000 */
[----:B------:R-:W-:-:S05]  /*15e0*/  IMAD.MOV.U32 R2, RZ, RZ, -0x14 ;  /* 0xffffffecff027424 */ /* 0x000fca00078e00ff */
[----:B------:R-:W-:-:S04]  /*15f0*/  VIADDMNMX.U32 R2, R3, R2, 0x2, PT ;  /* 0x0000000203027446 */ /* 0x000fc80003800002 */
[----:B------:R-:W-:-:S04]  /*1600*/  SHF.L.U32 R4, R2, 0x2, RZ ;  /* 0x0000000202047819 */ /* 0x000fc800000006ff */
[----:B------:R-:W0:Y:S02]  /*1610*/  LDC R2, c[0x2][R4+0x78] ;  /* 0x00801e0004027b82 */ /* 0x000e240000000800 */
[----:B0-----:R-:W-:-:S04]  /*1620*/  SHF.R.S32.HI R3, RZ, 0x1f, R2 ;  /* 0x0000001fff037819 */ /* 0x001fc80000011402 */
.L_x_58:
[----:B------:R-:W-:Y:S05]  /*1630*/  BRX R2 -0x1640                           (*"BRANCH_TARGETS .L_x_59,.L_x_60,.L_x_5"*) ;  /* 0xffffffe802707949 */ /* 0x000fea000383ffff */
.L_x_60:
        /* <DEDUP_REMOVED lines=12> */
.L_x_59:
        /* <DEDUP_REMOVED lines=12> */
.L_x_13:
[----:B------:R-:W-:-:S05]  /*17c0*/  IMAD.MOV.U32 R2, RZ, RZ, -0x16 ;  /* 0xffffffeaff027424 */ /* 0x000fca00078e00ff */
[----:B------:R-:W-:-:S04]  /*17d0*/  VIADDMNMX.U32 R2, R3, R2, 0x2, PT ;  /* 0x0000000203027446 */ /* 0x000fc80003800002 */
[----:B------:R-:W-:-:S04]  /*17e0*/  SHF.L.U32 R4, R2, 0x2, RZ ;  /* 0x0000000202047819 */ /* 0x000fc800000006ff */
[----:B------:R-:W0:Y:S02]  /*17f0*/  LDC R2, c[0x2][R4+0x84] ;  /* 0x0080210004027b82 */ /* 0x000e240000000800 */
[----:B0-----:R-:W-:-:S04]  /*1800*/  SHF.R.S32.HI R3, RZ, 0x1f, R2 ;  /* 0x0000001fff037819 */ /* 0x001fc80000011402 */
.L_x_62:
[----:B------:R-:W-:Y:S05]  /*1810*/  BRX R2 -0x1820                           (*"BRANCH_TARGETS .L_x_63,.L_x_64,.L_x_5"*) ;  /* 0xffffffe402f87949 */ /* 0x000fea000383ffff */
.L_x_64:
        /* <DEDUP_REMOVED lines=12> */
.L_x_63:
        /* <DEDUP_REMOVED lines=12> */
.L_x_10:
[----:B------:R-:W-:-:S13]  /*19a0*/  ISETP.GT.AND P0, PT, R3, 0x1b, PT ;  /* 0x0000001b0300780c */ /* 0x000fda0003f04270 */
[----:B------:R-:W-:Y:S05]  /*19b0*/  @P0 BRA `(.L_x_14) ;  /* 0x0000000000f80947 */ /* 0x000fea0003800000 */
[----:B------:R-:W-:-:S13]  /*19c0*/  ISETP.GT.AND P0, PT, R3, 0x19, PT ;  /* 0x000000190300780c */ /* 0x000fda0003f04270 */
[----:B------:R-:W-:Y:S05]  /*19d0*/  @P0 BRA `(.L_x_15) ;  /* 0x0000000000780947 */ /* 0x000fea0003800000 */
[----:B------:R-:W-:-:S05]  /*19e0*/  IMAD.MOV.U32 R2, RZ, RZ, -0x18 ;  /* 0xffffffe8ff027424 */ /* 0x000fca00078e00ff */
[----:B------:R-:W-:-:S04]  /*19f0*/  VIADDMNMX.U32 R2, R3, R2, 0x2, PT ;  /* 0x0000000203027446 */ /* 0x000fc80003800002 */
[----:B------:R-:W-:-:S04]  /*1a00*/  SHF.L.U32 R4, R2, 0x2, RZ ;  /* 0x0000000202047819 */ /* 0x000fc800000006ff */
[----:B------:R-:W0:Y:S02]  /*1a10*/  LDC R2, c[0x2][R4+0x90] ;  /* 0x0080240004027b82 */ /* 0x000e240000000800 */
[----:B0-----:R-:W-:-:S04]  /*1a20*/  SHF.R.S32.HI R3, RZ, 0x1f, R2 ;  /* 0x0000001fff037819 */ /* 0x001fc80000011402 */
.L_x_66:
[----:B------:R-:W-:Y:S05]  /*1a30*/  BRX R2 -0x1a40                           (*"BRANCH_TARGETS .L_x_67,.L_x_68,.L_x_5"*) ;  /* 0xffffffe402707949 */ /* 0x000fea000383ffff */
.L_x_68:
        /* <DEDUP_REMOVED lines=12> */
.L_x_67:
        /* <DEDUP_REMOVED lines=12> */
.L_x_15:
[----:B------:R-:W-:-:S05]  /*1bc0*/  IMAD.MOV.U32 R2, RZ, RZ, -0x1a ;  /* 0xffffffe6ff027424 */ /* 0x000fca00078e00ff */
[----:B------:R-:W-:-:S04]  /*1bd0*/  VIADDMNMX.U32 R2, R3, R2, 0x2, PT ;  /* 0x0000000203027446 */ /* 0x000fc80003800002 */
[----:B------:R-:W-:-:S04]  /*1be0*/  SHF.L.U32 R4, R2, 0x2, RZ ;  /* 0x0000000202047819 */ /* 0x000fc800000006ff */
[----:B------:R-:W0:Y:S02]  /*1bf0*/  LDC R2, c[0x2][R4+0x9c] ;  /* 0x0080270004027b82 */ /* 0x000e240000000800 */
[----:B0-----:R-:W-:-:S04]  /*1c00*/  SHF.R.S32.HI R3, RZ, 0x1f, R2 ;  /* 0x0000001fff037819 */ /* 0x001fc80000011402 */
.L_x_70:
[----:B------:R-:W-:Y:S05]  /*1c10*/  BRX R2 -0x1c20                           (*"BRANCH_TARGETS .L_x_71,.L_x_72,.L_x_5"*) ;  /* 0xffffffe002f87949 */ /* 0x000fea000383ffff */
.L_x_72:
        /* <DEDUP_REMOVED lines=12> */
.L_x_71:
        /* <DEDUP_REMOVED lines=12> */
.L_x_14:
[----:B------:R-:W-:-:S13]  /*1da0*/  ISETP.GT.AND P0, PT, R3, 0x1d, PT ;  /* 0x0000001d0300780c */ /* 0x000fda0003f04270 */
[----:B------:R-:W-:Y:S05]  /*1db0*/  @P0 BRA `(.L_x_16) ;  /* 0x0000000000780947 */ /* 0x000fea0003800000 */
[----:B------:R-:W-:-:S05]  /*1dc0*/  IMAD.MOV.U32 R2, RZ, RZ, -0x1c ;  /* 0xffffffe4ff027424 */ /* 0x000fca00078e00ff */
[----:B------:R-:W-:-:S04]  /*1dd0*/  VIADDMNMX.U32 R2, R3, R2, 0x2, PT ;  /* 0x0000000203027446 */ /* 0x000fc80003800002 */
[----:B------:R-:W-:-:S04]  /*1de0*/  SHF.L.U32 R4, R2, 0x2, RZ ;  /* 0x0000000202047819 */ /* 0x000fc800000006ff */
[----:B------:R-:W0:Y:S02]  /*1df0*/  LDC R2, c[0x2][R4+0xa8] ;  /* 0x00802a0004027b82 */ /* 0x000e240000000800 */
[----:B0-----:R-:W-:-:S04]  /*1e00*/  SHF.R.S32.HI R3, RZ, 0x1f, R2 ;  /* 0x0000001fff037819 */ /* 0x001fc80000011402 */
.L_x_74:
[----:B------:R-:W-:Y:S05]  /*1e10*/  BRX R2 -0x1e20                           (*"BRANCH_TARGETS .L_x_75,.L_x_76,.L_x_5"*) ;  /* 0xffffffe002787949 */ /* 0x000fea000383ffff */
.L_x_76:
        /* <DEDUP_REMOVED lines=12> */
.L_x_75:
        /* <DEDUP_REMOVED lines=12> */
.L_x_16:
[----:B------:R-:W-:-:S05]  /*1fa0*/  IMAD.MOV.U32 R2, RZ, RZ, -0x1e ;  /* 0xffffffe2ff027424 */ /* 0x000fca00078e00ff */
[----:B------:R-:W-:-:S04]  /*1fb0*/  VIADDMNMX.U32 R2, R3, R2, 0x2, PT ;  /* 0x0000000203027446 */ /* 0x000fc80003800002 */
[----:B------:R-:W-:-:S04]  /*1fc0*/  SHF.L.U32 R4, R2, 0x2, RZ ;  /* 0x0000000202047819 */ /* 0x000fc800000006ff */
[----:B------:R-:W0:Y:S02]  /*1fd0*/  LDC R2, c[0x2][R4+0xb4] ;  /* 0x00802d0004027b82 */ /* 0x000e240000000800 */
[----:B0-----:R-:W-:-:S04]  /*1fe0*/  SHF.R.S32.HI R3, RZ, 0x1f, R2 ;  /* 0x0000001fff037819 */ /* 0x001fc80000011402 */
.L_x_78:
[----:B------:R-:W-:Y:S05]  /*1ff0*/  BRX R2 -0x2000                           (*"BRANCH_TARGETS .L_x_79,.L_x_80,.L_x_5"*) ;  /* 0xffffffe002007949 */ /* 0x000fea000383ffff */
.L_x_80:
        /* <DEDUP_REMOVED lines=12> */
.L_x_79:
        /* <DEDUP_REMOVED lines=10> */
[----:B------:R0:W-:Y:S02]  /*2160*/  STG.E desc[UR4][R2.64], R5 ;  /* 0x0000000502007986 */ /* 0x0001e4000c101904 */
.L_x_5:
[----:B------:R-:W-:Y:S05]  /*2170*/  BSYNC.RECONVERGENT B0 ;  /* 0x0000000000007941 */ /* 0x000fea0003800200 */
.L_x_0:
[----:B------:R-:W-:Y:S06]  /*2180*/  BAR.SYNC.DEFER_BLOCKING 0x0 ;  /* 0x0000000000007b1d */ /* 0x000fec0000010000 */
[----:B------:R-:W-:Y:S05]  /*2190*/  EXIT ;  /* 0x000000000000794d */ /* 0x000fea0003800000 */
.L_x_17:
[----:B------:R-:W-:-:S00]  /*21a0*/  BRA `(.L_x_17) ;  /* 0xfffffffc00fc7947 */ /* 0x000fc0000383ffff */
[----:B------:R-:W-:-:S00]  /*21b0*/  NOP ;  /* 0x0000000000007918 */ /* 0x000fc00000000000 */
        /* <DEDUP_REMOVED lines=12> */
.L_x_82:


//--------------------- .nv.shared.reserved.0     --------------------------
	.section	.nv.shared.reserved.0,"aw",@nobits
	.weak		__nv_reservedSMEM_offset_0_alias
	.size		__nv_reservedSMEM_offset_0_alias, 0, 64
	.other		__nv_reservedSMEM_offset_0_alias,@"STO_CUDA_RESERVED_SHARED STV_DEFAULT"
__nv_reservedSMEM_offset_0_alias:
	.zero		0
	.zero		64


//--------------------- .nv.constant0._Z9seventeenPjji --------------------------
	.section	.nv.constant0._Z9seventeenPjji,"a",@progbits
	.sectionflags	@""
	.align	4
.nv.constant0._Z9seventeenPjji:
	.zero		912


//--------------------- SYMBOLS --------------------------

	.type		.nv.reservedSmem.offset0,@object
	.size		.nv.reservedSmem.offset0,0x4
